	.headerflags	@"EF_CUDA_TEXMODE_UNIFIED EF_CUDA_64BIT_ADDRESS EF_CUDA_ACCELERATORS EF_CUDA_SM90 EF_CUDA_VIRTUAL_SM(EF_CUDA_SM90)"
	.elftype	@"ET_EXEC"


//--------------------- .nv.info                  --------------------------
	.section	.nv.info,"",@"SHT_CUDA_INFO"
	.align	4


	//----- nvinfo : EIATTR_REGCOUNT
	.align		4
        /*0000*/ 	.byte	0x04, 0x2f
        /*0002*/ 	.short	(.L_1 - .L_0)
	.align		4
.L_0:
        /*0004*/ 	.word	index@(triton_poi_fused_view_27)
        /*0008*/ 	.word	0x00000013


	//----- nvinfo : EIATTR_MIN_STACK_SIZE
	.align		4
.L_1:
        /*000c*/ 	.byte	0x04, 0x12
        /*000e*/ 	.short	(.L_3 - .L_2)
	.align		4
.L_2:
        /*0010*/ 	.word	index@(triton_poi_fused_view_27)
        /*0014*/ 	.word	0x00000000


	//----- nvinfo : EIATTR_FRAME_SIZE
	.align		4
.L_3:
        /*0018*/ 	.byte	0x04, 0x11
        /*001a*/ 	.short	(.L_5 - .L_4)
	.align		4
.L_4:
        /*001c*/ 	.word	index@(triton_poi_fused_view_27)
        /*0020*/ 	.word	0x00000000


	//----- nvinfo : EIATTR_MIN_STACK_SIZE
	.align		4
.L_5:
        /*0024*/ 	.byte	0x04, 0x12
        /*0026*/ 	.short	(.L_7 - .L_6)
	.align		4
.L_6:
        /*0028*/ 	.word	index@(triton_poi_fused_view_27)
        /*002c*/ 	.word	0x00000000
.L_7:


//--------------------- .nv.info.triton_poi_fused_view_27 --------------------------
	.section	.nv.info.triton_poi_fused_view_27,"",@"SHT_CUDA_INFO"
	.sectionflags	@""
	.align	4


	//----- nvinfo : EIATTR_CUDA_API_VERSION
	.align		4
        /*0000*/ 	.byte	0x04, 0x37
        /*0002*/ 	.short	(.L_9 - .L_8)
.L_8:
        /*0004*/ 	.word	0x0000007c


	//----- nvinfo : EIATTR_KPARAM_INFO
	.align		4
.L_9:
        /*0008*/ 	.byte	0x04, 0x17
        /*000a*/ 	.short	(.L_11 - .L_10)
.L_10:
        /*000c*/ 	.word	0x00000000
        /*0010*/ 	.short	0x0002
        /*0012*/ 	.short	0x0010
        /*0014*/ 	.byte	0x00, 0xf0, 0x11, 0x00


	//----- nvinfo : EIATTR_KPARAM_INFO
	.align		4
.L_11:
        /*0018*/ 	.byte	0x04, 0x17
        /*001a*/ 	.short	(.L_13 - .L_12)
.L_12:
        /*001c*/ 	.word	0x00000000
        /*0020*/ 	.short	0x0001
        /*0022*/ 	.short	0x0008
        /*0024*/ 	.byte	0x00, 0xf4, 0x21, 0x00


	//----- nvinfo : EIATTR_KPARAM_INFO
	.align		4
.L_13:
        /*0028*/ 	.byte	0x04, 0x17
        /*002a*/ 	.short	(.L_15 - .L_14)
.L_14:
        /*002c*/ 	.word	0x00000000
        /*0030*/ 	.short	0x0000
        /*0032*/ 	.short	0x0000
        /*0034*/ 	.byte	0x00, 0xf4, 0x21, 0x00


	//----- nvinfo : EIATTR_SPARSE_MMA_MASK
	.align		4
.L_15:
        /*0038*/ 	.byte	0x03, 0x50
        /*003a*/ 	.short	0x0000


	//----- nvinfo : EIATTR_MAXREG_COUNT
	.align		4
        /*003c*/ 	.byte	0x03, 0x1b
        /*003e*/ 	.short	0x00ff


	//----- nvinfo : EIATTR_EXIT_INSTR_OFFSETS
	.align		4
        /*0040*/ 	.byte	0x04, 0x1c
        /*0042*/ 	.short	(.L_17 - .L_16)


	//   ....[0]....
.L_16:
        /*0044*/ 	.word	0x000004b0


	//   ....[1]....
        /*0048*/ 	.word	0x000004d0


	//----- nvinfo : EIATTR_REQNTID
	.align		4
.L_17:
        /*004c*/ 	.byte	0x04, 0x10
        /*004e*/ 	.short	(.L_19 - .L_18)
.L_18:
        /*0050*/ 	.word	0x00000080
        /*0054*/ 	.word	0x00000001
        /*0058*/ 	.word	0x00000001


	//----- nvinfo : EIATTR_CBANK_PARAM_SIZE
	.align		4
.L_19:
        /*005c*/ 	.byte	0x03, 0x19
        /*005e*/ 	.short	0x0014


	//----- nvinfo : EIATTR_PARAM_CBANK
	.align		4
        /*0060*/ 	.byte	0x04, 0x0a
        /*0062*/ 	.short	(.L_21 - .L_20)
	.align		4
.L_20:
        /*0064*/ 	.word	index@(.nv.constant0.triton_poi_fused_view_27)
        /*0068*/ 	.short	0x0210
        /*006a*/ 	.short	0x0014


	//----- nvinfo : EIATTR_SW_WAR
	.align		4
.L_21:
        /*006c*/ 	.byte	0x04, 0x36
        /*006e*/ 	.short	(.L_23 - .L_22)
.L_22:
        /*0070*/ 	.word	0x00000008
.L_23:


//--------------------- .nv.callgraph             --------------------------
	.section	.nv.callgraph,"",@"SHT_CUDA_CALLGRAPH"
	.align	4
	.sectionentsize	8
	.align		4
        /*0000*/ 	.word	0x00000000
	.align		4
        /*0004*/ 	.word	0xffffffff
	.align		4
        /*0008*/ 	.word	0x00000000
	.align		4
        /*000c*/ 	.word	0xfffffffe
	.align		4
        /*0010*/ 	.word	0x00000000
	.align		4
        /*0014*/ 	.word	0xfffffffd
	.align		4
        /*0018*/ 	.word	0x00000000
	.align		4
        /*001c*/ 	.word	0xfffffffc


//--------------------- .text.triton_poi_fused_view_27 --------------------------
	.section	.text.triton_poi_fused_view_27,"ax",@progbits
	.align	128
        .global         triton_poi_fused_view_27
        .type           triton_poi_fused_view_27,@function
        .size           triton_poi_fused_view_27,(.L_x_1 - triton_poi_fused_view_27)
        .other          triton_poi_fused_view_27,@"STO_CUDA_ENTRY STV_DEFAULT"
triton_poi_fused_view_27:
.text.triton_poi_fused_view_27:
[----:B------:R-:W0:Y:S02]  /*0000*/  LDC R1, c[0x0][0x28] ;  /* 0x00000a00ff017b82 */ /* 0x000e240000000800 */
[----:B------:R-:W1:Y:S01]  /*0010*/  S2R R0, SR_TID.X ;  /* 0x0000000000007919 */ /* 0x000e620000002100 */
[----:B------:R-:W-:Y:S01]  /*0020*/  ULDC.64 UR4, c[0x0][0x208] ;  /* 0x0000820000047ab9 */ /* 0x000fe20000000a00 */
[----:B------:R-:W2:Y:S01]  /*0030*/  S2R R11, SR_CTAID.X ;  /* 0x00000000000b7919 */ /* 0x000ea20000002500 */
[----:B-1----:R-:W-:-:S05]  /*0040*/  IMAD.SHL.U32 R0, R0, 0x2, RZ ;  /* 0x0000000200007824 */ /* 0x002fca00078e00ff */
[----:B------:R-:W-:-:S05]  /*0050*/  LOP3.LUT R0, R0, 0xfe, RZ, 0xc0, !PT ;  /* 0x000000fe00007812 */ /* 0x000fca00078ec0ff */
[----:B--2---:R-:W-:-:S04]  /*0060*/  IMAD R0, R11, 0x100, R0 ;  /* 0x000001000b007824 */ /* 0x004fc800078e0200 */
[C---:B------:R-:W-:Y:S01]  /*0070*/  VIADD R7, R0.reuse, 0x1 ;  /* 0x0000000100077836 */ /* 0x040fe20000000000 */
[C---:B------:R-:W-:Y:S01]  /*0080*/  ISETP.GE.AND P0, PT, R0.reuse, 0x2800, PT ;  /* 0x000028000000780c */ /* 0x040fe20003f06270 */
[----:B------:R-:W-:-:S04]  /*0090*/  IMAD.HI R2, R0, 0x66666667, RZ ;  /* 0x6666666700027827 */ /* 0x000fc800078e02ff */
[----:B------:R-:W-:Y:S01]  /*00a0*/  IMAD.HI R3, R7, 0x66666667, RZ ;  /* 0x6666666707037827 */ /* 0x000fe200078e02ff */
[----:B------:R-:W-:-:S04]  /*00b0*/  SHF.R.U32.HI R5, RZ, 0x1f, R2 ;  /* 0x0000001fff057819 */ /* 0x000fc80000011602 */
[----:B------:R-:W-:Y:S02]  /*00c0*/  SHF.R.U32.HI R4, RZ, 0x1f, R3 ;  /* 0x0000001fff047819 */ /* 0x000fe40000011603 */
[CC--:B------:R-:W-:Y:S02]  /*00d0*/  LEA.HI.SX32 R9, R2.reuse, R5.reuse, 0x18 ;  /* 0x0000000502097211 */ /* 0x0c0fe400078fc2ff */
[----:B------:R-:W-:Y:S02]  /*00e0*/  LEA.HI.SX32 R4, R3, R4, 0x18 ;  /* 0x0000000403047211 */ /* 0x000fe400078fc2ff */
[----:B------:R-:W-:Y:S01]  /*00f0*/  LEA.HI.SX32 R5, R2, R5, 0x16 ;  /* 0x0000000502057211 */ /* 0x000fe200078fb2ff */
[----:B------:R-:W-:Y:S01]  /*0100*/  IMAD R3, R9, -0x280, R0 ;  /* 0xfffffd8009037824 */ /* 0x000fe200078e0200 */
[----:B------:R-:W-:Y:S01]  /*0110*/  SHF.R.S32.HI R9, RZ, 0x17, R11 ;  /* 0x00000017ff097819 */ /* 0x000fe2000001140b */
[----:B------:R-:W-:-:S03]  /*0120*/  IMAD R7, R4, -0x280, R7 ;  /* 0xfffffd8004077824 */ /* 0x000fc600078e0207 */
[----:B------:R-:W-:Y:S02]  /*0130*/  PRMT R4, R3, 0x9910, RZ ;  /* 0x0000991003047816 */ /* 0x000fe400000000ff */
[----:B------:R-:W-:Y:S02]  /*0140*/  PRMT R6, R7, 0x9910, RZ ;  /* 0x0000991007067816 */ /* 0x000fe400000000ff */
[----:B------:R-:W-:Y:S02]  /*0150*/  SHF.R.S32.HI R4, RZ, 0xf, R4 ;  /* 0x0000000fff047819 */ /* 0x000fe40000011404 */
[----:B------:R-:W-:Y:S02]  /*0160*/  SHF.R.S32.HI R6, RZ, 0xf, R6 ;  /* 0x0000000fff067819 */ /* 0x000fe40000011406 */
[----:B------:R-:W-:Y:S02]  /*0170*/  LOP3.LUT R4, R4, 0xffff, RZ, 0xc0, !PT ;  /* 0x0000ffff04047812 */ /* 0x000fe400078ec0ff */
[----:B------:R-:W-:-:S02]  /*0180*/  LOP3.LUT R6, R6, 0xffff, RZ, 0xc0, !PT ;  /* 0x0000ffff06067812 */ /* 0x000fc400078ec0ff */
[----:B------:R-:W-:Y:S02]  /*0190*/  LEA.HI R4, R4, R3, RZ, 0x12 ;  /* 0x0000000304047211 */ /* 0x000fe400078f90ff */
[----:B------:R-:W-:Y:S02]  /*01a0*/  LEA.HI R6, R6, R7, RZ, 0x12 ;  /* 0x0000000706067211 */ /* 0x000fe400078f90ff */
[----:B------:R-:W-:Y:S02]  /*01b0*/  LOP3.LUT R4, R4, 0x1fc, RZ, 0xc0, !PT ;  /* 0x000001fc04047812 */ /* 0x000fe400078ec0ff */
[----:B------:R-:W-:Y:S02]  /*01c0*/  LOP3.LUT R6, R6, 0x1fc, RZ, 0xc0, !PT ;  /* 0x000001fc06067812 */ /* 0x000fe400078ec0ff */
[----:B------:R-:W-:Y:S01]  /*01d0*/  SGXT R9, R9, 0x1 ;  /* 0x000000010909781a */ /* 0x000fe20000000200 */
[----:B------:R-:W-:Y:S01]  /*01e0*/  IMAD.MOV R8, RZ, RZ, -R4 ;  /* 0x000000ffff087224 */ /* 0x000fe200078e0a04 */
[-C--:B------:R-:W-:Y:S01]  /*01f0*/  IADD3 R4, -R3, R0.reuse, R7 ;  /* 0x0000000003047210 */ /* 0x080fe20007ffe107 */
[----:B------:R-:W-:Y:S01]  /*0200*/  IMAD.MOV R10, RZ, RZ, -R6 ;  /* 0x000000ffff0a7224 */ /* 0x000fe200078e0a06 */
[----:B------:R-:W-:-:S02]  /*0210*/  LEA.HI R9, R9, R0, RZ, 0x2 ;  /* 0x0000000009097211 */ /* 0x000fc400078f10ff */
[----:B------:R-:W-:Y:S01]  /*0220*/  PRMT R8, R8, 0x7710, RZ ;  /* 0x0000771008087816 */ /* 0x000fe200000000ff */
[----:B------:R-:W-:Y:S01]  /*0230*/  IMAD.HI R13, R4, 0x66666667, RZ ;  /* 0x66666667040d7827 */ /* 0x000fe200078e02ff */
[----:B------:R-:W-:Y:S02]  /*0240*/  PRMT R10, R10, 0x7710, RZ ;  /* 0x000077100a0a7816 */ /* 0x000fe400000000ff */
[----:B------:R-:W-:Y:S01]  /*0250*/  SHF.R.S32.HI R6, RZ, 0x2, R9 ;  /* 0x00000002ff067819 */ /* 0x000fe20000011409 */
[----:B------:R-:W-:Y:S01]  /*0260*/  IMAD.IADD R8, R3, 0x1, R8 ;  /* 0x0000000103087824 */ /* 0x000fe200078e0208 */
[----:B------:R-:W-:Y:S01]  /*0270*/  SHF.R.S32.HI R9, RZ, 0x1f, R4 ;  /* 0x0000001fff097819 */ /* 0x000fe20000011404 */
[----:B------:R-:W-:Y:S01]  /*0280*/  IMAD.IADD R7, R7, 0x1, R10 ;  /* 0x0000000107077824 */ /* 0x000fe200078e020a */
[----:B------:R-:W1:Y:S01]  /*0290*/  LDC.64 R2, c[0x0][0x210] ;  /* 0x00008400ff027b82 */ /* 0x000e620000000a00 */
[----:B------:R-:W-:Y:S01]  /*02a0*/  IMAD.HI R10, R6, 0x66666667, RZ ;  /* 0x66666667060a7827 */ /* 0x000fe200078e02ff */
[----:B------:R-:W-:-:S02]  /*02b0*/  LEA.HI R9, R9, R4, RZ, 0x2 ;  /* 0x0000000409097211 */ /* 0x000fc400078f10ff */
[----:B------:R-:W-:Y:S02]  /*02c0*/  PRMT R11, R7, 0x9910, RZ ;  /* 0x00009910070b7816 */ /* 0x000fe400000000ff */
[----:B------:R-:W-:Y:S02]  /*02d0*/  PRMT R16, R8, 0x9910, RZ ;  /* 0x0000991008107816 */ /* 0x000fe400000000ff */
[----:B------:R-:W-:Y:S01]  /*02e0*/  SHF.R.S32.HI R9, RZ, 0x2, R9 ;  /* 0x00000002ff097819 */ /* 0x000fe20000011409 */
[----:B------:R-:W-:Y:S01]  /*02f0*/  IMAD.MOV.U32 R8, RZ, RZ, R11 ;  /* 0x000000ffff087224 */ /* 0x000fe200078e000b */
[----:B------:R-:W-:Y:S02]  /*0300*/  SHF.R.U32.HI R7, RZ, 0x1f, R10 ;  /* 0x0000001fff077819 */ /* 0x000fe4000001160a */
[----:B------:R-:W-:Y:S01]  /*0310*/  SHF.R.U32.HI R14, RZ, 0x1f, R13 ;  /* 0x0000001fff0e7819 */ /* 0x000fe2000001160d */
[----:B------:R-:W-:Y:S01]  /*0320*/  IMAD R8, R8, 0x280, RZ ;  /* 0x0000028008087824 */ /* 0x000fe200078e02ff */
[----:B------:R-:W-:Y:S01]  /*0330*/  LEA.HI.SX32 R11, R10, R7, 0x18 ;  /* 0x000000070a0b7211 */ /* 0x000fe200078fc2ff */
[----:B------:R-:W-:Y:S01]  /*0340*/  IMAD.HI R12, R9, 0x66666667, RZ ;  /* 0x66666667090c7827 */ /* 0x000fe200078e02ff */
[----:B------:R-:W-:-:S02]  /*0350*/  LEA.HI.SX32 R15, R13, R14, 0x16 ;  /* 0x0000000e0d0f7211 */ /* 0x000fc400078fb2ff */
[----:B------:R-:W-:Y:S01]  /*0360*/  PRMT R10, R8, 0x9910, RZ ;  /* 0x00009910080a7816 */ /* 0x000fe200000000ff */
[----:B------:R-:W-:Y:S01]  /*0370*/  IMAD R7, R16, 0x280, RZ ;  /* 0x0000028010077824 */ /* 0x000fe200078e02ff */
[----:B------:R-:W-:Y:S01]  /*0380*/  SHF.R.U32.HI R13, RZ, 0x1f, R12 ;  /* 0x0000001fff0d7819 */ /* 0x000fe2000001160c */
[----:B------:R-:W-:Y:S02]  /*0390*/  IMAD R6, R11, -0x280, R6 ;  /* 0xfffffd800b067824 */ /* 0x000fe400078e0206 */
[----:B------:R-:W-:Y:S01]  /*03a0*/  IMAD R15, R15, 0xa00, -R4 ;  /* 0x00000a000f0f7824 */ /* 0x000fe200078e0a04 */
[----:B------:R-:W-:Y:S01]  /*03b0*/  PRMT R8, R7, 0x9910, RZ ;  /* 0x0000991007087816 */ /* 0x000fe200000000ff */
[----:B------:R-:W-:Y:S01]  /*03c0*/  IMAD.MOV.U32 R7, RZ, RZ, R10 ;  /* 0x000000ffff077224 */ /* 0x000fe200078e000a */
[----:B------:R-:W-:Y:S01]  /*03d0*/  LEA.HI.SX32 R12, R12, R13, 0x18 ;  /* 0x0000000d0c0c7211 */ /* 0x000fe200078fc2ff */
[----:B------:R-:W-:Y:S02]  /*03e0*/  IMAD R6, R5, 0xa00, R6 ;  /* 0x00000a0005067824 */ /* 0x000fe400078e0206 */
[----:B------:R-:W-:Y:S01]  /*03f0*/  IMAD.MOV.U32 R5, RZ, RZ, R8 ;  /* 0x000000ffff057224 */ /* 0x000fe200078e0008 */
[----:B------:R-:W-:Y:S01]  /*0400*/  IADD3 R7, R15, R4, R7 ;  /* 0x000000040f077210 */ /* 0x000fe20007ffe007 */
[----:B------:R-:W-:Y:S01]  /*0410*/  IMAD R12, R12, -0x280, R9 ;  /* 0xfffffd800c0c7824 */ /* 0x000fe200078e0209 */
[----:B------:R-:W-:Y:S01]  /*0420*/  CS2R R8, SRZ ;  /* 0x0000000000087805 */ /* 0x000fe2000001ff00 */
[----:B------:R-:W-:-:S02]  /*0430*/  IMAD.IADD R5, R5, 0x1, R6 ;  /* 0x0000000105057824 */ /* 0x000fc400078e0206 */
[----:B------:R-:W-:Y:S02]  /*0440*/  IMAD.IADD R7, R12, 0x1, R7 ;  /* 0x000000010c077824 */ /* 0x000fe400078e0207 */
[----:B-1----:R-:W-:-:S04]  /*0450*/  IMAD.WIDE R4, R5, 0x4, R2 ;  /* 0x0000000405047825 */ /* 0x002fc800078e0202 */
[----:B------:R-:W-:Y:S01]  /*0460*/  IMAD.WIDE R2, R7, 0x4, R2 ;  /* 0x0000000407027825 */ /* 0x000fe200078e0202 */
[----:B------:R1:W5:Y:S01]  /*0470*/  @!P0 LDG.E.EL R8, desc[UR4][R4.64] ;  /* 0x0000000404088981 */ /* 0x000362000c2e1900 */
[----:B------:R-:W2:Y:S03]  /*0480*/  LDC.64 R6, c[0x0][0x218] ;  /* 0x00008600ff067b82 */ /* 0x000ea60000000a00 */
[----:B------:R1:W5:Y:S01]  /*0490*/  @!P0 LDG.E.EL R9, desc[UR4][R2.64] ;  /* 0x0000000402098981 */ /* 0x000362000c2e1900 */
[----:B--2---:R-:W-:Y:S01]  /*04a0*/  IMAD.WIDE R6, R0, 0x4, R6 ;  /* 0x0000000400067825 */ /* 0x004fe200078e0206 */
[----:B-1----:R-:W-:Y:S06]  /*04b0*/  @P0 EXIT ;  /* 0x000000000000094d */ /* 0x002fec0003800000 */
[----:B-----5:R-:W-:Y:S01]  /*04c0*/  STG.E.64 desc[UR4][R6.64], R8 ;  /* 0x0000000806007986 */ /* 0x020fe2000c101b04 */
[----:B------:R-:W-:Y:S05]  /*04d0*/  EXIT ;  /* 0x000000000000794d */ /* 0x000fea0003800000 */
.L_x_0:
[----:B------:R-:W-:-:S00]  /*04e0*/  BRA `(.L_x_0) ;  /* 0xfffffffc00fc7947 */ /* 0x000fc0000383ffff */
[----:B------:R-:W-:-:S00]  /*04f0*/  NOP ;  /* 0x0000000000007918 */ /* 0x000fc00000000000 */
        /* <DEDUP_REMOVED lines=8> */
.L_x_1:


//--------------------- .nv.constant0.triton_poi_fused_view_27 --------------------------
	.section	.nv.constant0.triton_poi_fused_view_27,"a",@progbits
	.sectionflags	@""
	.align	4
.nv.constant0.triton_poi_fused_view_27:
	.zero		548
